	.headerflags	@"EF_CUDA_TEXMODE_UNIFIED EF_CUDA_64BIT_ADDRESS EF_CUDA_ACCELERATORS EF_CUDA_SM90 EF_CUDA_VIRTUAL_SM(EF_CUDA_SM90)"
	.elftype	@"ET_EXEC"


//--------------------- .nv.info                  --------------------------
	.section	.nv.info,"",@"SHT_CUDA_INFO"
	.align	4


	//----- nvinfo : EIATTR_REGCOUNT
	.align		4
        /*0000*/ 	.byte	0x04, 0x2f
        /*0002*/ 	.short	(.L_1 - .L_0)
	.align		4
.L_0:
        /*0004*/ 	.word	index@(triton_poi_fused_cat_19)
        /*0008*/ 	.word	0x00000010


	//----- nvinfo : EIATTR_MIN_STACK_SIZE
	.align		4
.L_1:
        /*000c*/ 	.byte	0x04, 0x12
        /*000e*/ 	.short	(.L_3 - .L_2)
	.align		4
.L_2:
        /*0010*/ 	.word	index@(triton_poi_fused_cat_19)
        /*0014*/ 	.word	0x00000000


	//----- nvinfo : EIATTR_FRAME_SIZE
	.align		4
.L_3:
        /*0018*/ 	.byte	0x04, 0x11
        /*001a*/ 	.short	(.L_5 - .L_4)
	.align		4
.L_4:
        /*001c*/ 	.word	index@(triton_poi_fused_cat_19)
        /*0020*/ 	.word	0x00000000


	//----- nvinfo : EIATTR_MIN_STACK_SIZE
	.align		4
.L_5:
        /*0024*/ 	.byte	0x04, 0x12
        /*0026*/ 	.short	(.L_7 - .L_6)
	.align		4
.L_6:
        /*0028*/ 	.word	index@(triton_poi_fused_cat_19)
        /*002c*/ 	.word	0x00000000
.L_7:


//--------------------- .nv.info.triton_poi_fused_cat_19 --------------------------
	.section	.nv.info.triton_poi_fused_cat_19,"",@"SHT_CUDA_INFO"
	.sectionflags	@""
	.align	4


	//----- nvinfo : EIATTR_CUDA_API_VERSION
	.align		4
        /*0000*/ 	.byte	0x04, 0x37
        /*0002*/ 	.short	(.L_9 - .L_8)
.L_8:
        /*0004*/ 	.word	0x0000007c


	//----- nvinfo : EIATTR_KPARAM_INFO
	.align		4
.L_9:
        /*0008*/ 	.byte	0x04, 0x17
        /*000a*/ 	.short	(.L_11 - .L_10)
.L_10:
        /*000c*/ 	.word	0x00000000
        /*0010*/ 	.short	0x0003
        /*0012*/ 	.short	0x0018
        /*0014*/ 	.byte	0x00, 0xf0, 0x11, 0x00


	//----- nvinfo : EIATTR_KPARAM_INFO
	.align		4
.L_11:
        /*0018*/ 	.byte	0x04, 0x17
        /*001a*/ 	.short	(.L_13 - .L_12)
.L_12:
        /*001c*/ 	.word	0x00000000
        /*0020*/ 	.short	0x0002
        /*0022*/ 	.short	0x0010
        /*0024*/ 	.byte	0x00, 0xf4, 0x21, 0x00


	//----- nvinfo : EIATTR_KPARAM_INFO
	.align		4
.L_13:
        /*0028*/ 	.byte	0x04, 0x17
        /*002a*/ 	.short	(.L_15 - .L_14)
.L_14:
        /*002c*/ 	.word	0x00000000
        /*0030*/ 	.short	0x0001
        /*0032*/ 	.short	0x0008
        /*0034*/ 	.byte	0x00, 0xf4, 0x21, 0x00


	//----- nvinfo : EIATTR_KPARAM_INFO
	.align		4
.L_15:
        /*0038*/ 	.byte	0x04, 0x17
        /*003a*/ 	.short	(.L_17 - .L_16)
.L_16:
        /*003c*/ 	.word	0x00000000
        /*0040*/ 	.short	0x0000
        /*0042*/ 	.short	0x0000
        /*0044*/ 	.byte	0x00, 0xf4, 0x21, 0x00


	//----- nvinfo : EIATTR_SPARSE_MMA_MASK
	.align		4
.L_17:
        /*0048*/ 	.byte	0x03, 0x50
        /*004a*/ 	.short	0x0000


	//----- nvinfo : EIATTR_MAXREG_COUNT
	.align		4
        /*004c*/ 	.byte	0x03, 0x1b
        /*004e*/ 	.short	0x00ff


	//----- nvinfo : EIATTR_EXIT_INSTR_OFFSETS
	.align		4
        /*0050*/ 	.byte	0x04, 0x1c
        /*0052*/ 	.short	(.L_19 - .L_18)


	//   ....[0]....
.L_18:
        /*0054*/ 	.word	0x00000230


	//   ....[1]....
        /*0058*/ 	.word	0x00000250


	//----- nvinfo : EIATTR_REQNTID
	.align		4
.L_19:
        /*005c*/ 	.byte	0x04, 0x10
        /*005e*/ 	.short	(.L_21 - .L_20)
.L_20:
        /*0060*/ 	.word	0x00000080
        /*0064*/ 	.word	0x00000001
        /*0068*/ 	.word	0x00000001


	//----- nvinfo : EIATTR_CBANK_PARAM_SIZE
	.align		4
.L_21:
        /*006c*/ 	.byte	0x03, 0x19
        /*006e*/ 	.short	0x001c


	//----- nvinfo : EIATTR_PARAM_CBANK
	.align		4
        /*0070*/ 	.byte	0x04, 0x0a
        /*0072*/ 	.short	(.L_23 - .L_22)
	.align		4
.L_22:
        /*0074*/ 	.word	index@(.nv.constant0.triton_poi_fused_cat_19)
        /*0078*/ 	.short	0x0210
        /*007a*/ 	.short	0x001c


	//----- nvinfo : EIATTR_SW_WAR
	.align		4
.L_23:
        /*007c*/ 	.byte	0x04, 0x36
        /*007e*/ 	.short	(.L_25 - .L_24)
.L_24:
        /*0080*/ 	.word	0x00000008
.L_25:


//--------------------- .nv.callgraph             --------------------------
	.section	.nv.callgraph,"",@"SHT_CUDA_CALLGRAPH"
	.align	4
	.sectionentsize	8
	.align		4
        /*0000*/ 	.word	0x00000000
	.align		4
        /*0004*/ 	.word	0xffffffff
	.align		4
        /*0008*/ 	.word	0x00000000
	.align		4
        /*000c*/ 	.word	0xfffffffe
	.align		4
        /*0010*/ 	.word	0x00000000
	.align		4
        /*0014*/ 	.word	0xfffffffd
	.align		4
        /*0018*/ 	.word	0x00000000
	.align		4
        /*001c*/ 	.word	0xfffffffc


//--------------------- .text.triton_poi_fused_cat_19 --------------------------
	.section	.text.triton_poi_fused_cat_19,"ax",@progbits
	.align	128
        .global         triton_poi_fused_cat_19
        .type           triton_poi_fused_cat_19,@function
        .size           triton_poi_fused_cat_19,(.L_x_1 - triton_poi_fused_cat_19)
        .other          triton_poi_fused_cat_19,@"STO_CUDA_ENTRY STV_DEFAULT"
triton_poi_fused_cat_19:
.text.triton_poi_fused_cat_19:
[----:B------:R-:W0:Y:S02]  /*0000*/  LDC R1, c[0x0][0x28] ;  /* 0x00000a00ff017b82 */ /* 0x000e240000000800 */
[----:B------:R-:W1:Y:S01]  /*0010*/  S2R R0, SR_TID.X ;  /* 0x0000000000007919 */ /* 0x000e620000002100 */
[----:B------:R-:W2:Y:S01]  /*0020*/  LDC.64 R2, c[0x0][0x210] ;  /* 0x00008400ff027b82 */ /* 0x000ea20000000a00 */
[----:B------:R-:W-:Y:S01]  /*0030*/  CS2R R12, SRZ ;  /* 0x00000000000c7805 */ /* 0x000fe2000001ff00 */
[----:B------:R-:W-:Y:S01]  /*0040*/  ULDC.64 UR4, c[0x0][0x208] ;  /* 0x0000820000047ab9 */ /* 0x000fe20000000a00 */
[----:B------:R-:W3:Y:S01]  /*0050*/  S2R R9, SR_CTAID.X ;  /* 0x0000000000097919 */ /* 0x000ee20000002500 */
[----:B-1----:R-:W-:-:S05]  /*0060*/  IMAD.SHL.U32 R0, R0, 0x2, RZ ;  /* 0x0000000200007824 */ /* 0x002fca00078e00ff */
[----:B------:R-:W-:-:S05]  /*0070*/  LOP3.LUT R0, R0, 0xfe, RZ, 0xc0, !PT ;  /* 0x000000fe00007812 */ /* 0x000fca00078ec0ff */
[----:B---3--:R-:W-:-:S05]  /*0080*/  IMAD R9, R9, 0x100, R0 ;  /* 0x0000010009097824 */ /* 0x008fca00078e0200 */
[----:B------:R-:W-:-:S04]  /*0090*/  SHF.R.S32.HI R0, RZ, 0x1f, R9 ;  /* 0x0000001fff007819 */ /* 0x000fc80000011409 */
[----:B------:R-:W-:-:S04]  /*00a0*/  LEA.HI R0, R0, R9, RZ, 0x7 ;  /* 0x0000000900007211 */ /* 0x000fc800078f38ff */
[----:B------:R-:W-:Y:S02]  /*00b0*/  LOP3.LUT R4, R0, 0xffffff80, RZ, 0xc0, !PT ;  /* 0xffffff8000047812 */ /* 0x000fe400078ec0ff */
[----:B------:R-:W-:-:S03]  /*00c0*/  SHF.R.S32.HI R0, RZ, 0x7, R0 ;  /* 0x00000007ff007819 */ /* 0x000fc60000011400 */
[----:B------:R-:W-:Y:S02]  /*00d0*/  IMAD.IADD R7, R9, 0x1, -R4 ;  /* 0x0000000109077824 */ /* 0x000fe400078e0a04 */
[----:B------:R-:W1:Y:S02]  /*00e0*/  LDC.64 R4, c[0x0][0x218] ;  /* 0x00008600ff047b82 */ /* 0x000e640000000a00 */
[----:B------:R-:W-:Y:S01]  /*00f0*/  IMAD R11, R0, 0x40, R7 ;  /* 0x00000040000b7824 */ /* 0x000fe200078e0207 */
[----:B------:R-:W-:-:S03]  /*0100*/  ISETP.GE.AND P2, PT, R7, 0x40, PT ;  /* 0x000000400700780c */ /* 0x000fc60003f46270 */
[----:B--2---:R-:W-:Y:S01]  /*0110*/  IMAD.WIDE R2, R11, 0x4, R2 ;  /* 0x000000040b027825 */ /* 0x004fe200078e0202 */
[C---:B------:R-:W-:Y:S02]  /*0120*/  ISETP.LT.AND P3, PT, R9.reuse, 0x200, !P2 ;  /* 0x000002000900780c */ /* 0x040fe40005761270 */
[----:B------:R-:W-:-:S04]  /*0130*/  ISETP.GE.AND P0, PT, R9, 0x200, PT ;  /* 0x000002000900780c */ /* 0x000fc80003f06270 */
[----:B------:R-:W-:Y:S02]  /*0140*/  ISETP.GT.AND P1, PT, R7, 0x3f, !P0 ;  /* 0x0000003f0700780c */ /* 0x000fe40004724270 */
[----:B------:R-:W2:Y:S05]  /*0150*/  LDC.64 R6, c[0x0][0x220] ;  /* 0x00008800ff067b82 */ /* 0x000eaa0000000a00 */
[----:B------:R2:W3:Y:S01]  /*0160*/  @P3 LDG.E.EL.64 R12, desc[UR4][R2.64] ;  /* 0x00000004020c3981 */ /* 0x0004e2000c2e1b00 */
[----:B-1----:R-:W-:Y:S01]  /*0170*/  IMAD.WIDE R4, R11, 0x4, R4 ;  /* 0x000000040b047825 */ /* 0x002fe200078e0204 */
[----:B------:R-:W-:-:S06]  /*0180*/  CS2R R10, SRZ ;  /* 0x00000000000a7805 */ /* 0x000fcc000001ff00 */
[----:B------:R-:W4:Y:S01]  /*0190*/  @P1 LDG.E.EL.64 R10, desc[UR4][R4.64+-0x100] ;  /* 0xffff0004040a1981 */ /* 0x000f22000c2e1b00 */
[----:B--2---:R-:W-:Y:S01]  /*01a0*/  IMAD.WIDE R2, R9, 0x4, R6 ;  /* 0x0000000409027825 */ /* 0x004fe200078e0206 */
[----:B---3--:R-:W-:Y:S02]  /*01b0*/  SEL R12, R12, RZ, P3 ;  /* 0x000000ff0c0c7207 */ /* 0x008fe40001800000 */
[----:B------:R-:W-:Y:S02]  /*01c0*/  SEL R13, R13, RZ, P3 ;  /* 0x000000ff0d0d7207 */ /* 0x000fe40001800000 */
[----:B------:R-:W-:Y:S02]  /*01d0*/  FSETP.GT.AND P3, PT, R12, RZ, PT ;  /* 0x000000ff0c00720b */ /* 0x000fe40003f64000 */
[----:B------:R-:W-:-:S11]  /*01e0*/  FSETP.GT.AND P4, PT, R13, RZ, PT ;  /* 0x000000ff0d00720b */ /* 0x000fd60003f84000 */
[----:B------:R-:W-:Y:S01]  /*01f0*/  @!P3 FMUL R12, R12, 0.10000000149011611938 ;  /* 0x3dcccccd0c0cb820 */ /* 0x000fe20000400000 */
[----:B----4-:R-:W-:Y:S01]  /*0200*/  @P2 SEL R12, R10, RZ, P1 ;  /* 0x000000ff0a0c2207 */ /* 0x010fe20000800000 */
[----:B------:R-:W-:Y:S01]  /*0210*/  @!P4 FMUL R13, R13, 0.10000000149011611938 ;  /* 0x3dcccccd0d0dc820 */ /* 0x000fe20000400000 */
[----:B------:R-:W-:Y:S01]  /*0220*/  @P2 SEL R13, R11, RZ, P1 ;  /* 0x000000ff0b0d2207 */ /* 0x000fe20000800000 */
[----:B------:R-:W-:Y:S06]  /*0230*/  @P0 EXIT ;  /* 0x000000000000094d */ /* 0x000fec0003800000 */
[----:B------:R-:W-:Y:S01]  /*0240*/  STG.E.64 desc[UR4][R2.64], R12 ;  /* 0x0000000c02007986 */ /* 0x000fe2000c101b04 */
[----:B------:R-:W-:Y:S05]  /*0250*/  EXIT ;  /* 0x000000000000794d */ /* 0x000fea0003800000 */
.L_x_0:
[----:B------:R-:W-:-:S00]  /*0260*/  BRA `(.L_x_0) ;  /* 0xfffffffc00fc7947 */ /* 0x000fc0000383ffff */
[----:B------:R-:W-:-:S00]  /*0270*/  NOP ;  /* 0x0000000000007918 */ /* 0x000fc00000000000 */
        /* <DEDUP_REMOVED lines=8> */
.L_x_1:


//--------------------- .nv.constant0.triton_poi_fused_cat_19 --------------------------
	.section	.nv.constant0.triton_poi_fused_cat_19,"a",@progbits
	.sectionflags	@""
	.align	4
.nv.constant0.triton_poi_fused_cat_19:
	.zero		556
